	.headerflags	@"EF_CUDA_TEXMODE_UNIFIED EF_CUDA_64BIT_ADDRESS EF_CUDA_ACCELERATORS EF_CUDA_SM90 EF_CUDA_VIRTUAL_SM(EF_CUDA_SM90)"
	.elftype	@"ET_EXEC"


//--------------------- .nv.info                  --------------------------
	.section	.nv.info,"",@"SHT_CUDA_INFO"
	.align	4


	//----- nvinfo : EIATTR_REGCOUNT
	.align		4
        /*0000*/ 	.byte	0x04, 0x2f
        /*0002*/ 	.short	(.L_1 - .L_0)
	.align		4
.L_0:
        /*0004*/ 	.word	index@(triton_poi_fused_mul_12)
        /*0008*/ 	.word	0x00000013


	//----- nvinfo : EIATTR_MIN_STACK_SIZE
	.align		4
.L_1:
        /*000c*/ 	.byte	0x04, 0x12
        /*000e*/ 	.short	(.L_3 - .L_2)
	.align		4
.L_2:
        /*0010*/ 	.word	index@(triton_poi_fused_mul_12)
        /*0014*/ 	.word	0x00000000


	//----- nvinfo : EIATTR_FRAME_SIZE
	.align		4
.L_3:
        /*0018*/ 	.byte	0x04, 0x11
        /*001a*/ 	.short	(.L_5 - .L_4)
	.align		4
.L_4:
        /*001c*/ 	.word	index@(triton_poi_fused_mul_12)
        /*0020*/ 	.word	0x00000000


	//----- nvinfo : EIATTR_MIN_STACK_SIZE
	.align		4
.L_5:
        /*0024*/ 	.byte	0x04, 0x12
        /*0026*/ 	.short	(.L_7 - .L_6)
	.align		4
.L_6:
        /*0028*/ 	.word	index@(triton_poi_fused_mul_12)
        /*002c*/ 	.word	0x00000000
.L_7:


//--------------------- .nv.info.triton_poi_fused_mul_12 --------------------------
	.section	.nv.info.triton_poi_fused_mul_12,"",@"SHT_CUDA_INFO"
	.sectionflags	@""
	.align	4


	//----- nvinfo : EIATTR_CUDA_API_VERSION
	.align		4
        /*0000*/ 	.byte	0x04, 0x37
        /*0002*/ 	.short	(.L_9 - .L_8)
.L_8:
        /*0004*/ 	.word	0x0000007c


	//----- nvinfo : EIATTR_KPARAM_INFO
	.align		4
.L_9:
        /*0008*/ 	.byte	0x04, 0x17
        /*000a*/ 	.short	(.L_11 - .L_10)
.L_10:
        /*000c*/ 	.word	0x00000000
        /*0010*/ 	.short	0x0004
        /*0012*/ 	.short	0x001c
        /*0014*/ 	.byte	0x00, 0xf0, 0x11, 0x00


	//----- nvinfo : EIATTR_KPARAM_INFO
	.align		4
.L_11:
        /*0018*/ 	.byte	0x04, 0x17
        /*001a*/ 	.short	(.L_13 - .L_12)
.L_12:
        /*001c*/ 	.word	0x00000000
        /*0020*/ 	.short	0x0003
        /*0022*/ 	.short	0x0018
        /*0024*/ 	.byte	0x00, 0xf0, 0x11, 0x00


	//----- nvinfo : EIATTR_KPARAM_INFO
	.align		4
.L_13:
        /*0028*/ 	.byte	0x04, 0x17
        /*002a*/ 	.short	(.L_15 - .L_14)
.L_14:
        /*002c*/ 	.word	0x00000000
        /*0030*/ 	.short	0x0002
        /*0032*/ 	.short	0x0010
        /*0034*/ 	.byte	0x00, 0xf4, 0x21, 0x00


	//----- nvinfo : EIATTR_KPARAM_INFO
	.align		4
.L_15:
        /*0038*/ 	.byte	0x04, 0x17
        /*003a*/ 	.short	(.L_17 - .L_16)
.L_16:
        /*003c*/ 	.word	0x00000000
        /*0040*/ 	.short	0x0001
        /*0042*/ 	.short	0x0008
        /*0044*/ 	.byte	0x00, 0xf4, 0x21, 0x00


	//----- nvinfo : EIATTR_KPARAM_INFO
	.align		4
.L_17:
        /*0048*/ 	.byte	0x04, 0x17
        /*004a*/ 	.short	(.L_19 - .L_18)
.L_18:
        /*004c*/ 	.word	0x00000000
        /*0050*/ 	.short	0x0000
        /*0052*/ 	.short	0x0000
        /*0054*/ 	.byte	0x00, 0xf4, 0x21, 0x00


	//----- nvinfo : EIATTR_SPARSE_MMA_MASK
	.align		4
.L_19:
        /*0058*/ 	.byte	0x03, 0x50
        /*005a*/ 	.short	0x0000


	//----- nvinfo : EIATTR_MAXREG_COUNT
	.align		4
        /*005c*/ 	.byte	0x03, 0x1b
        /*005e*/ 	.short	0x00ff


	//----- nvinfo : EIATTR_EXIT_INSTR_OFFSETS
	.align		4
        /*0060*/ 	.byte	0x04, 0x1c
        /*0062*/ 	.short	(.L_21 - .L_20)


	//   ....[0]....
.L_20:
        /*0064*/ 	.word	0x000004b0


	//   ....[1]....
        /*0068*/ 	.word	0x00000540


	//----- nvinfo : EIATTR_REQNTID
	.align		4
.L_21:
        /*006c*/ 	.byte	0x04, 0x10
        /*006e*/ 	.short	(.L_23 - .L_22)
.L_22:
        /*0070*/ 	.word	0x00000080
        /*0074*/ 	.word	0x00000001
        /*0078*/ 	.word	0x00000001


	//----- nvinfo : EIATTR_CBANK_PARAM_SIZE
	.align		4
.L_23:
        /*007c*/ 	.byte	0x03, 0x19
        /*007e*/ 	.short	0x0020


	//----- nvinfo : EIATTR_PARAM_CBANK
	.align		4
        /*0080*/ 	.byte	0x04, 0x0a
        /*0082*/ 	.short	(.L_25 - .L_24)
	.align		4
.L_24:
        /*0084*/ 	.word	index@(.nv.constant0.triton_poi_fused_mul_12)
        /*0088*/ 	.short	0x0210
        /*008a*/ 	.short	0x0020


	//----- nvinfo : EIATTR_SW_WAR
	.align		4
.L_25:
        /*008c*/ 	.byte	0x04, 0x36
        /*008e*/ 	.short	(.L_27 - .L_26)
.L_26:
        /*0090*/ 	.word	0x00000008
.L_27:


//--------------------- .nv.callgraph             --------------------------
	.section	.nv.callgraph,"",@"SHT_CUDA_CALLGRAPH"
	.align	4
	.sectionentsize	8
	.align		4
        /*0000*/ 	.word	0x00000000
	.align		4
        /*0004*/ 	.word	0xffffffff
	.align		4
        /*0008*/ 	.word	0x00000000
	.align		4
        /*000c*/ 	.word	0xfffffffe
	.align		4
        /*0010*/ 	.word	0x00000000
	.align		4
        /*0014*/ 	.word	0xfffffffd
	.align		4
        /*0018*/ 	.word	0x00000000
	.align		4
        /*001c*/ 	.word	0xfffffffc


//--------------------- .text.triton_poi_fused_mul_12 --------------------------
	.section	.text.triton_poi_fused_mul_12,"ax",@progbits
	.sectionflags	@"SHF_BARRIERS=1"
	.align	128
        .global         triton_poi_fused_mul_12
        .type           triton_poi_fused_mul_12,@function
        .size           triton_poi_fused_mul_12,(.L_x_1 - triton_poi_fused_mul_12)
        .other          triton_poi_fused_mul_12,@"STO_CUDA_ENTRY STV_DEFAULT"
triton_poi_fused_mul_12:
.text.triton_poi_fused_mul_12:
[----:B------:R-:W0:Y:S02]  /*0000*/  LDC R1, c[0x0][0x28] ;  /* 0x00000a00ff017b82 */ /* 0x000e240000000800 */
[----:B------:R-:W1:Y:S01]  /*0010*/  S2R R0, SR_CTAID.Y ;  /* 0x0000000000007919 */ /* 0x000e620000002600 */
[----:B------:R-:W2:Y:S01]  /*0020*/  LDC.64 R6, c[0x0][0x218] ;  /* 0x00008600ff067b82 */ /* 0x000ea20000000a00 */
[----:B------:R-:W-:Y:S01]  /*0030*/  ULDC.64 UR6, c[0x0][0x208] ;  /* 0x0000820000067ab9 */ /* 0x000fe20000000a00 */
[----:B------:R-:W3:Y:S01]  /*0040*/  S2R R2, SR_TID.X ;  /* 0x0000000000027919 */ /* 0x000ee20000002100 */
[----:B------:R-:W4:Y:S05]  /*0050*/  S2R R12, SR_CTAID.X ;  /* 0x00000000000c7919 */ /* 0x000f2a0000002500 */
[----:B------:R-:W5:Y:S01]  /*0060*/  LDC.64 R4, c[0x0][0x210] ;  /* 0x00008400ff047b82 */ /* 0x000f620000000a00 */
[----:B-1----:R-:W-:-:S02]  /*0070*/  IMAD.SHL.U32 R8, R0, 0x10, RZ ;  /* 0x0000001000087824 */ /* 0x002fc400078e00ff */
[----:B---3--:R-:W-:Y:S01]  /*0080*/  IMAD.SHL.U32 R3, R2, 0x2, RZ ;  /* 0x0000000202037824 */ /* 0x008fe200078e00ff */
[----:B------:R-:W-:-:S04]  /*0090*/  SHF.R.U32.HI R14, RZ, 0x3, R2 ;  /* 0x00000003ff0e7819 */ /* 0x000fc80000011602 */
[----:B------:R-:W-:Y:S01]  /*00a0*/  LOP3.LUT R9, R8, 0xe, R3, 0xf8, !PT ;  /* 0x0000000e08097812 */ /* 0x000fe200078ef803 */
[----:B----4-:R-:W-:Y:S01]  /*00b0*/  IMAD.SHL.U32 R3, R12, 0x10, RZ ;  /* 0x000000100c037824 */ /* 0x010fe200078e00ff */
[----:B------:R-:W-:Y:S02]  /*00c0*/  SGXT.U32 R14, R14, 0x4 ;  /* 0x000000040e0e781a */ /* 0x000fe40000000000 */
[----:B------:R-:W-:Y:S02]  /*00d0*/  SHF.R.S32.HI R10, RZ, 0x1f, R9 ;  /* 0x0000001fff0a7819 */ /* 0x000fe40000011409 */
[----:B------:R-:W-:Y:S02]  /*00e0*/  ISETP.GE.AND P1, PT, R9, 0x10, PT ;  /* 0x000000100900780c */ /* 0x000fe40003f26270 */
[----:B------:R-:W-:Y:S02]  /*00f0*/  LEA.HI R11, R10, R9, RZ, 0x2 ;  /* 0x000000090a0b7211 */ /* 0x000fe400078f10ff */
[----:B------:R-:W-:-:S02]  /*0100*/  LOP3.LUT R10, R3, R14, RZ, 0xfc, !PT ;  /* 0x0000000e030a7212 */ /* 0x000fc400078efcff */
[----:B------:R-:W-:Y:S02]  /*0110*/  LOP3.LUT R12, R11, 0xfffffffc, RZ, 0xc0, !PT ;  /* 0xfffffffc0b0c7812 */ /* 0x000fe400078ec0ff */
[----:B------:R-:W-:Y:S02]  /*0120*/  SHF.R.S32.HI R11, RZ, 0x2, R11 ;  /* 0x00000002ff0b7819 */ /* 0x000fe4000001140b */
[----:B------:R-:W-:Y:S02]  /*0130*/  IADD3 R12, R9, 0x4, -R12 ;  /* 0x00000004090c7810 */ /* 0x000fe40007ffe80c */
[----:B------:R-:W-:-:S03]  /*0140*/  ISETP.GE.AND P0, PT, R10, 0x101, PT ;  /* 0x000001010a00780c */ /* 0x000fc60003f06270 */
[----:B------:R-:W-:Y:S01]  /*0150*/  IMAD R11, R11, 0xc, R12 ;  /* 0x0000000c0b0b7824 */ /* 0x000fe200078e020c */
[----:B------:R-:W-:Y:S01]  /*0160*/  ISETP.LT.AND P0, PT, R9, 0x10, !P0 ;  /* 0x000000100900780c */ /* 0x000fe20004701270 */
[----:B--2---:R-:W-:Y:S01]  /*0170*/  IMAD.WIDE.U32 R12, R12, 0x4, R6 ;  /* 0x000000040c0c7825 */ /* 0x004fe200078e0006 */
[----:B------:R-:W-:-:S03]  /*0180*/  CS2R R6, SRZ ;  /* 0x0000000000067805 */ /* 0x000fc6000001ff00 */
[----:B------:R-:W-:-:S03]  /*0190*/  IMAD R11, R10, 0x30, R11 ;  /* 0x000000300a0b7824 */ /* 0x000fc600078e020b */
[----:B------:R1:W2:Y:S01]  /*01a0*/  @!P1 LDG.E.EL.64 R6, desc[UR6][R12.64] ;  /* 0x000000060c069981 */ /* 0x0002a2000c2e1b00 */
[----:B-----5:R-:W-:Y:S01]  /*01b0*/  IMAD.WIDE R10, R11, 0x4, R4 ;  /* 0x000000040b0a7825 */ /* 0x020fe200078e0204 */
[----:B------:R-:W-:-:S06]  /*01c0*/  CS2R R4, SRZ ;  /* 0x0000000000047805 */ /* 0x000fcc000001ff00 */
[----:B------:R-:W2:Y:S01]  /*01d0*/  @P0 LDG.E.EL.64 R4, desc[UR6][R10.64] ;  /* 0x000000060a040981 */ /* 0x000ea2000c2e1b00 */
[----:B------:R-:W3:Y:S01]  /*01e0*/  S2UR UR5, SR_CgaCtaId ;  /* 0x00000000000579c3 */ /* 0x000ee20000008800 */
[----:B------:R-:W-:Y:S01]  /*01f0*/  IMAD.SHL.U32 R9, R2, 0x20, RZ ;  /* 0x0000002002097824 */ /* 0x000fe200078e00ff */
[----:B------:R-:W-:-:S04]  /*0200*/  UMOV UR4, 0x400 ;  /* 0x0000040000047882 */ /* 0x000fc80000000000 */
[----:B------:R-:W-:-:S04]  /*0210*/  LOP3.LUT R9, R9, 0xe0, RZ, 0xc0, !PT ;  /* 0x000000e009097812 */ /* 0x000fc800078ec0ff */
[C---:B------:R-:W-:Y:S02]  /*0220*/  LOP3.LUT R15, R9.reuse, 0x10, RZ, 0xfc, !PT ;  /* 0x00000010090f7812 */ /* 0x040fe400078efcff */
[----:B------:R-:W-:Y:S01]  /*0230*/  LOP3.LUT R14, R9, R14, RZ, 0xfc, !PT ;  /* 0x0000000e090e7212 */ /* 0x000fe200078efcff */
[----:B---3--:R-:W-:-:S06]  /*0240*/  UPRMT UR4, UR5, 0x654, UR4 ;  /* 0x0000065405047896 */ /* 0x008fcc0008000004 */
[----:B------:R-:W-:Y:S02]  /*0250*/  LEA.HI R9, R9, UR4, RZ, 0x1e ;  /* 0x0000000409097c11 */ /* 0x000fe4000f8ff0ff */
[----:B------:R-:W-:-:S03]  /*0260*/  LEA.HI R15, R15, UR4, RZ, 0x1e ;  /* 0x000000040f0f7c11 */ /* 0x000fc6000f8ff0ff */
[C---:B-1----:R-:W-:Y:S02]  /*0270*/  IMAD R13, R14.reuse, 0x4, R9 ;  /* 0x000000040e0d7824 */ /* 0x042fe400078e0209 */
[----:B------:R-:W-:Y:S01]  /*0280*/  IMAD R14, R14, 0x4, R15 ;  /* 0x000000040e0e7824 */ /* 0x000fe200078e020f */
[----:B------:R-:W-:-:S04]  /*0290*/  SHF.R.U32.HI R16, RZ, 0x2, R2 ;  /* 0x00000002ff107819 */ /* 0x000fc80000011602 */
[----:B------:R-:W-:-:S05]  /*02a0*/  LOP3.LUT R16, R16, 0x1c, RZ, 0xc0, !PT ;  /* 0x0000001c10107812 */ /* 0x000fca00078ec0ff */
[----:B------:R-:W-:Y:S02]  /*02b0*/  VIADD R9, R16, UR4 ;  /* 0x0000000410097c36 */ /* 0x000fe40008000000 */
[----:B--2---:R-:W-:Y:S01]  /*02c0*/  FADD R10, R6, R4 ;  /* 0x00000004060a7221 */ /* 0x004fe20000000000 */
[----:B------:R-:W-:-:S04]  /*02d0*/  FADD R11, R7, R5 ;  /* 0x00000005070b7221 */ /* 0x000fc80000000000 */
[----:B------:R1:W-:Y:S04]  /*02e0*/  STS [R13], R10 ;  /* 0x0000000a0d007388 */ /* 0x0003e80000000800 */
[----:B------:R-:W-:Y:S01]  /*02f0*/  STS [R14+0x40], R11 ;  /* 0x0000400b0e007388 */ /* 0x000fe20000000800 */
[----:B------:R-:W-:Y:S02]  /*0300*/  LOP3.LUT R6, R2, 0x7f, RZ, 0xc0, !PT ;  /* 0x0000007f02067812 */ /* 0x000fe400078ec0ff */
[----:B------:R-:W-:-:S03]  /*0310*/  SHF.R.U32.HI R5, RZ, 0x4, R2 ;  /* 0x00000004ff057819 */ /* 0x000fc60000011602 */
[----:B------:R-:W-:Y:S01]  /*0320*/  IMAD R12, R6, 0x4, R9 ;  /* 0x00000004060c7824 */ /* 0x000fe200078e0209 */
[----:B------:R-:W-:Y:S01]  /*0330*/  BAR.SYNC.DEFER_BLOCKING 0x0 ;  /* 0x0000000000007b1d */ /* 0x000fe20000010000 */
[----:B------:R-:W-:-:S04]  /*0340*/  SGXT.U32 R5, R5, 0x3 ;  /* 0x000000030505781a */ /* 0x000fc80000000000 */
[----:B------:R-:W-:-:S03]  /*0350*/  LOP3.LUT R8, R8, R5, RZ, 0xfc, !PT ;  /* 0x0000000508087212 */ /* 0x000fc600078efcff */
[----:B------:R-:W2:Y:S01]  /*0360*/  LDC.64 R4, c[0x0][0x220] ;  /* 0x00008800ff047b82 */ /* 0x000ea20000000a00 */
[----:B------:R-:W-:Y:S01]  /*0370*/  SHF.R.S32.HI R7, RZ, 0x1f, R8 ;  /* 0x0000001fff077819 */ /* 0x000fe20000011408 */
[----:B------:R-:W3:Y:S03]  /*0380*/  LDS R15, [R12] ;  /* 0x000000000c0f7984 */ /* 0x000ee60000000800 */
[----:B------:R-:W-:Y:S02]  /*0390*/  LEA.HI R7, R7, R8, RZ, 0x2 ;  /* 0x0000000807077211 */ /* 0x000fe400078f10ff */
[----:B------:R-:W-:Y:S02]  /*03a0*/  LOP3.LUT R2, R3, 0xf, R2, 0xf8, !PT ;  /* 0x0000000f03027812 */ /* 0x000fe400078ef802 */
[----:B------:R-:W-:Y:S02]  /*03b0*/  LOP3.LUT R9, R7, 0xfffffffc, RZ, 0xc0, !PT ;  /* 0xfffffffc07097812 */ /* 0x000fe400078ec0ff */
[----:B------:R-:W-:-:S02]  /*03c0*/  ISETP.GE.AND P0, PT, R2, 0x101, PT ;  /* 0x000001010200780c */ /* 0x000fc40003f06270 */
[----:B------:R-:W-:Y:S01]  /*03d0*/  LOP3.LUT R3, R6, 0x80, RZ, 0xfc, !PT ;  /* 0x0000008006037812 */ /* 0x000fe200078efcff */
[C---:B------:R-:W-:Y:S01]  /*03e0*/  IMAD.IADD R9, R8.reuse, 0x1, -R9 ;  /* 0x0000000108097824 */ /* 0x040fe200078e0a09 */
[C---:B------:R-:W-:Y:S02]  /*03f0*/  ISETP.LT.AND P1, PT, R8.reuse, 0x10, !P0 ;  /* 0x000000100800780c */ /* 0x040fe40004721270 */
[----:B------:R-:W-:Y:S02]  /*0400*/  LOP3.LUT R8, R8, 0x8, RZ, 0xfc, !PT ;  /* 0x0000000808087812 */ /* 0x000fe400078efcff */
[----:B------:R-:W-:Y:S01]  /*0410*/  SHF.R.U32.HI R3, RZ, 0x2, R3 ;  /* 0x00000002ff037819 */ /* 0x000fe20000011603 */
[----:B-1----:R-:W-:Y:S01]  /*0420*/  IMAD R10, R9, 0x101, R2 ;  /* 0x00000101090a7824 */ /* 0x002fe200078e0202 */
[----:B------:R-:W-:Y:S02]  /*0430*/  SHF.R.S32.HI R7, RZ, 0x2, R7 ;  /* 0x00000002ff077819 */ /* 0x000fe40000011407 */
[----:B------:R-:W-:-:S02]  /*0440*/  ISETP.LT.AND P0, PT, R8, 0x10, !P0 ;  /* 0x000000100800780c */ /* 0x000fc40004701270 */
[----:B------:R-:W-:Y:S01]  /*0450*/  LOP3.LUT R2, R3, 0x3c, RZ, 0xc0, !PT ;  /* 0x0000003c03027812 */ /* 0x000fe200078ec0ff */
[----:B------:R-:W-:-:S04]  /*0460*/  IMAD R3, R7, 0x420, R10 ;  /* 0x0000042007037824 */ /* 0x000fc800078e020a */
[----:B------:R-:W-:Y:S02]  /*0470*/  VIADD R7, R2, UR4 ;  /* 0x0000000402077c36 */ /* 0x000fe40008000000 */
[----:B--2---:R-:W-:-:S04]  /*0480*/  IMAD.WIDE R2, R3, 0x4, R4 ;  /* 0x0000000403027825 */ /* 0x004fc800078e0204 */
[----:B------:R-:W-:Y:S01]  /*0490*/  IMAD R7, R6, 0x4, R7 ;  /* 0x0000000406077824 */ /* 0x000fe200078e0207 */
[----:B---3--:R1:W-:Y:S01]  /*04a0*/  @P1 STG.E desc[UR6][R2.64], R15 ;  /* 0x0000000f02001986 */ /* 0x0083e2000c101906 */
[----:B------:R-:W-:Y:S05]  /*04b0*/  @!P0 EXIT ;  /* 0x000000000000894d */ /* 0x000fea0003800000 */
[----:B------:R-:W0:Y:S01]  /*04c0*/  LDS R7, [R7+0x200] ;  /* 0x0002000007077984 */ /* 0x000e220000000800 */
[----:B-1----:R-:W-:-:S04]  /*04d0*/  SHF.R.S32.HI R3, RZ, 0x1b, R0 ;  /* 0x0000001bff037819 */ /* 0x002fc80000011400 */
[----:B------:R-:W-:-:S04]  /*04e0*/  SGXT R3, R3, 0x1 ;  /* 0x000000010303781a */ /* 0x000fc80000000200 */
[----:B------:R-:W-:-:S04]  /*04f0*/  LEA.HI R3, R3, R8, RZ, 0x2 ;  /* 0x0000000803037211 */ /* 0x000fc800078f10ff */
[----:B------:R-:W-:-:S05]  /*0500*/  SHF.R.S32.HI R3, RZ, 0x2, R3 ;  /* 0x00000002ff037819 */ /* 0x000fca0000011403 */
[----:B------:R-:W-:-:S04]  /*0510*/  IMAD R3, R3, 0x420, R10 ;  /* 0x0000042003037824 */ /* 0x000fc800078e020a */
[----:B------:R-:W-:-:S05]  /*0520*/  IMAD.WIDE R4, R3, 0x4, R4 ;  /* 0x0000000403047825 */ /* 0x000fca00078e0204 */
[----:B0-----:R-:W-:Y:S01]  /*0530*/  STG.E desc[UR6][R4.64], R7 ;  /* 0x0000000704007986 */ /* 0x001fe2000c101906 */
[----:B------:R-:W-:Y:S05]  /*0540*/  EXIT ;  /* 0x000000000000794d */ /* 0x000fea0003800000 */
.L_x_0:
[----:B------:R-:W-:-:S00]  /*0550*/  BRA `(.L_x_0) ;  /* 0xfffffffc00fc7947 */ /* 0x000fc0000383ffff */
[----:B------:R-:W-:-:S00]  /*0560*/  NOP ;  /* 0x0000000000007918 */ /* 0x000fc00000000000 */
        /* <DEDUP_REMOVED lines=9> */
.L_x_1:


//--------------------- .nv.shared.triton_poi_fused_mul_12 --------------------------
	.section	.nv.shared.triton_poi_fused_mul_12,"aw",@nobits
	.sectionflags	@""
	.align	16
	.zero		1024


//--------------------- .nv.constant0.triton_poi_fused_mul_12 --------------------------
	.section	.nv.constant0.triton_poi_fused_mul_12,"a",@progbits
	.sectionflags	@""
	.align	4
.nv.constant0.triton_poi_fused_mul_12:
	.zero		560
